//
// Generated by NVIDIA NVVM Compiler
//
// Compiler Build ID: CL-36424714
// Cuda compilation tools, release 13.0, V13.0.88
// Based on NVVM 20.0.0
//

.version 9.0
.target sm_100
.address_size 64

	// .globl	_Z9sampleAddPiS_

.visible .entry _Z9sampleAddPiS_(
	.param .u64 .ptr .align 1 _Z9sampleAddPiS__param_0,
	.param .u64 .ptr .align 1 _Z9sampleAddPiS__param_1
)
{
	.reg .b32 	%r<6>;
	.reg .b64 	%rd<8>;

	ld.param.u64 	%rd1, [_Z9sampleAddPiS__param_0];
	ld.param.u64 	%rd2, [_Z9sampleAddPiS__param_1];
	cvta.to.global.u64 	%rd3, %rd2;
	cvta.to.global.u64 	%rd4, %rd1;
	mov.u32 	%r1, %tid.x;
	mul.wide.u32 	%rd5, %r1, 4;
	add.s64 	%rd6, %rd4, %rd5;
	ld.global.u32 	%r2, [%rd6];
	add.s32 	%r3, %r2, %r1;
	add.s64 	%rd7, %rd3, %rd5;
	ld.global.u32 	%r4, [%rd7];
	add.s32 	%r5, %r3, %r4;
	st.global.u32 	[%rd7], %r5;
	ret;

}


// ===== COMPILED SASS (sm_100) =====

	.target	sm_100

	.elftype	@"ET_EXEC"


//--------------------- .note.nv.tkinfo           --------------------------
	.section	.note.nv.tkinfo,"",@"SHT_NOTE"
	.sectionflags	@"SHF_NOTE_NV_TKINFO"
	.tkinfo
        /*0018*/ 	.word	0x00000002
        /*0030*/ 	.string	""
        /*0030*/ 	.string	"ptxas"
        /*0030*/ 	.string	"Cuda compilation tools, release 13.0, V13.0.88"
        /*0030*/ 	.string	"Build cuda_13.0.r13.0/compiler.36424714_0"
        /*0030*/ 	.string	"-arch sm_100 -m 64 "



//--------------------- .note.nv.cuinfo           --------------------------
	.section	.note.nv.cuinfo,"",@"SHT_NOTE"
	.sectionflags	@"SHF_NOTE_NV_CUINFO"
        /*0018*/ 	.short	0x0002
        /*001a*/ 	.short	0x0064
        /*001c*/ 	.short	0x0082
	.zero		2


//--------------------- .nv.info                  --------------------------
	.section	.nv.info,"",@"SHT_CUDA_INFO"
	.align	4


	//----- nvinfo : EIATTR_REGCOUNT
	.align		4
        /*0000*/ 	.byte	0x04, 0x2f
        /*0002*/ 	.short	(.L_1 - .L_0)
	.align		4
.L_0:
        /*0004*/ 	.word	index@(_Z9sampleAddPiS_)
        /*0008*/ 	.word	0x0000000c


	//----- nvinfo : EIATTR_FRAME_SIZE
	.align		4
.L_1:
        /*000c*/ 	.byte	0x04, 0x11
        /*000e*/ 	.short	(.L_3 - .L_2)
	.align		4
.L_2:
        /*0010*/ 	.word	index@(_Z9sampleAddPiS_)
        /*0014*/ 	.word	0x00000000


	//----- nvinfo : EIATTR_MIN_STACK_SIZE
	.align		4
.L_3:
        /*0018*/ 	.byte	0x04, 0x12
        /*001a*/ 	.short	(.L_5 - .L_4)
	.align		4
.L_4:
        /*001c*/ 	.word	index@(_Z9sampleAddPiS_)
        /*0020*/ 	.word	0x00000000
.L_5:


//--------------------- .nv.compat                --------------------------
	.section	.nv.compat,"",@"SHT_CUDA_COMPAT_INFO"
	.align	4
        /*0000*/ 	.byte	0x02, 0x09, 0x00, 0x00, 0x02, 0x02, 0x01, 0x00, 0x02, 0x05, 0x05, 0x00, 0x03, 0x07, 0x01, 0x01
        /*0010*/ 	.byte	0x02, 0x03, 0x00, 0x00, 0x02, 0x06, 0x01, 0x00, 0x04, 0x0b, 0x08, 0x00, 0x09, 0x00, 0x00, 0x00
        /*0020*/ 	.byte	0x00, 0x00, 0x00, 0x00


//--------------------- .nv.info._Z9sampleAddPiS_ --------------------------
	.section	.nv.info._Z9sampleAddPiS_,"",@"SHT_CUDA_INFO"
	.sectionflags	@""
	.align	4


	//----- nvinfo : EIATTR_CUDA_API_VERSION
	.align		4
        /*0000*/ 	.byte	0x04, 0x37
        /*0002*/ 	.short	(.L_7 - .L_6)
.L_6:
        /*0004*/ 	.word	0x00000082


	//----- nvinfo : EIATTR_KPARAM_INFO
	.align		4
.L_7:
        /*0008*/ 	.byte	0x04, 0x17
        /*000a*/ 	.short	(.L_9 - .L_8)
.L_8:
        /*000c*/ 	.word	0x00000000
        /*0010*/ 	.short	0x0001
        /*0012*/ 	.short	0x0008
        /*0014*/ 	.byte	0x00, 0xf5, 0x21, 0x00


	//----- nvinfo : EIATTR_KPARAM_INFO
	.align		4
.L_9:
        /*0018*/ 	.byte	0x04, 0x17
        /*001a*/ 	.short	(.L_11 - .L_10)
.L_10:
        /*001c*/ 	.word	0x00000000
        /*0020*/ 	.short	0x0000
        /*0022*/ 	.short	0x0000
        /*0024*/ 	.byte	0x00, 0xf5, 0x21, 0x00


	//----- nvinfo : EIATTR_SPARSE_MMA_MASK
	.align		4
.L_11:
        /*0028*/ 	.byte	0x03, 0x50
        /*002a*/ 	.short	0x0000


	//----- nvinfo : EIATTR_MAXREG_COUNT
	.align		4
        /*002c*/ 	.byte	0x03, 0x1b
        /*002e*/ 	.short	0x00ff


	//----- nvinfo : EIATTR_MERCURY_ISA_VERSION
	.align		4
        /*0030*/ 	.byte	0x03, 0x5f
        /*0032*/ 	.short	0x0101


	//----- nvinfo : EIATTR_VRC_CTA_INIT_COUNT
	.align		4
        /*0034*/ 	.byte	0x02, 0x4a
	.zero		1
	.zero		1


	//----- nvinfo : EIATTR_EXIT_INSTR_OFFSETS
	.align		4
        /*0038*/ 	.byte	0x04, 0x1c
        /*003a*/ 	.short	(.L_13 - .L_12)


	//   ....[0]....
.L_12:
        /*003c*/ 	.word	0x000000b0


	//----- nvinfo : EIATTR_CBANK_PARAM_SIZE
	.align		4
.L_13:
        /*0040*/ 	.byte	0x03, 0x19
        /*0042*/ 	.short	0x0010


	//----- nvinfo : EIATTR_PARAM_CBANK
	.align		4
        /*0044*/ 	.byte	0x04, 0x0a
        /*0046*/ 	.short	(.L_15 - .L_14)
	.align		4
.L_14:
        /*0048*/ 	.word	index@(.nv.constant0._Z9sampleAddPiS_)
        /*004c*/ 	.short	0x0380
        /*004e*/ 	.short	0x0010


	//----- nvinfo : EIATTR_SW_WAR
	.align		4
.L_15:
        /*0050*/ 	.byte	0x04, 0x36
        /*0052*/ 	.short	(.L_17 - .L_16)
.L_16:
        /*0054*/ 	.word	0x00000008
.L_17:


//--------------------- .nv.callgraph             --------------------------
	.section	.nv.callgraph,"",@"SHT_CUDA_CALLGRAPH"
	.align	4
	.sectionentsize	8
	.align		4
        /*0000*/ 	.word	0x00000000
	.align		4
        /*0004*/ 	.word	0xffffffff
	.align		4
        /*0008*/ 	.word	0x00000000
	.align		4
        /*000c*/ 	.word	0xfffffffe
	.align		4
        /*0010*/ 	.word	0x00000000
	.align		4
        /*0014*/ 	.word	0xfffffffd
	.align		4
        /*0018*/ 	.word	0x00000000
	.align		4
        /*001c*/ 	.word	0xfffffffc


//--------------------- .text._Z9sampleAddPiS_    --------------------------
	.section	.text._Z9sampleAddPiS_,"ax",@progbits
	.align	128
        .global         _Z9sampleAddPiS_
        .type           _Z9sampleAddPiS_,@function
        .size           _Z9sampleAddPiS_,(.L_x_1 - _Z9sampleAddPiS_)
        .other          _Z9sampleAddPiS_,@"STO_CUDA_ENTRY STV_DEFAULT"
_Z9sampleAddPiS_:
.text._Z9sampleAddPiS_:
[----:B------:R-:W-:Y:S01]  /*0000*/  LDC R1, c[0x0][0x37c] ;  /* 0x0000df00ff017b82 */ /* 0x000fe20000000800 */
[----:B------:R-:W0:Y:S07]  /*0010*/  S2R R9, SR_TID.X ;  /* 0x0000000000097919 */ /* 0x000e2e0000002100 */
[----:B------:R-:W0:Y:S01]  /*0020*/  LDC.64 R2, c[0x0][0x380] ;  /* 0x0000e000ff027b82 */ /* 0x000e220000000a00 */
[----:B------:R-:W1:Y:S07]  /*0030*/  LDCU.64 UR4, c[0x0][0x358] ;  /* 0x00006b00ff0477ac */ /* 0x000e6e0008000a00 */
[----:B------:R-:W2:Y:S01]  /*0040*/  LDC.64 R4, c[0x0][0x388] ;  /* 0x0000e200ff047b82 */ /* 0x000ea20000000a00 */
[----:B0-----:R-:W-:-:S04]  /*0050*/  IMAD.WIDE.U32 R2, R9, 0x4, R2 ;  /* 0x0000000409027825 */ /* 0x001fc800078e0002 */
[----:B--2---:R-:W-:Y:S02]  /*0060*/  IMAD.WIDE.U32 R4, R9, 0x4, R4 ;  /* 0x0000000409047825 */ /* 0x004fe400078e0004 */
[----:B-1----:R-:W2:Y:S04]  /*0070*/  LDG.E R2, desc[UR4][R2.64] ;  /* 0x0000000402027981 */ /* 0x002ea8000c1e1900 */
[----:B------:R-:W2:Y:S02]  /*0080*/  LDG.E R7, desc[UR4][R4.64] ;  /* 0x0000000404077981 */ /* 0x000ea4000c1e1900 */
[----:B--2---:R-:W-:-:S05]  /*0090*/  IADD3 R7, PT, PT, R7, R2, R9 ;  /* 0x0000000207077210 */ /* 0x004fca0007ffe009 */
[----:B------:R-:W-:Y:S01]  /*00a0*/  STG.E desc[UR4][R4.64], R7 ;  /* 0x0000000704007986 */ /* 0x000fe2000c101904 */
[----:B------:R-:W-:Y:S05]  /*00b0*/  EXIT ;  /* 0x000000000000794d */ /* 0x000fea0003800000 */
.L_x_0:
[----:B------:R-:W-:-:S00]  /*00c0*/  BRA `(.L_x_0) ;  /* 0xfffffffc00fc7947 */ /* 0x000fc0000383ffff */
[----:B------:R-:W-:-:S00]  /*00d0*/  NOP ;  /* 0x0000000000007918 */ /* 0x000fc00000000000 */
        /* <DEDUP_REMOVED lines=10> */
.L_x_1:


//--------------------- .nv.shared.reserved.0     --------------------------
	.section	.nv.shared.reserved.0,"aw",@nobits
	.weak		__nv_reservedSMEM_offset_0_alias
	.size		__nv_reservedSMEM_offset_0_alias, 0, 64
	.other		__nv_reservedSMEM_offset_0_alias,@"STO_CUDA_RESERVED_SHARED STV_DEFAULT"
__nv_reservedSMEM_offset_0_alias:
	.zero		0
	.zero		64


//--------------------- .nv.constant0._Z9sampleAddPiS_ --------------------------
	.section	.nv.constant0._Z9sampleAddPiS_,"a",@progbits
	.sectionflags	@""
	.align	4
.nv.constant0._Z9sampleAddPiS_:
	.zero		912


//--------------------- SYMBOLS --------------------------

	.type		.nv.reservedSmem.offset0,@object
	.size		.nv.reservedSmem.offset0,0x4
